//
// Generated by NVIDIA NVVM Compiler
//
// Compiler Build ID: CL-36424714
// Cuda compilation tools, release 13.0, V13.0.88
// Based on NVVM 20.0.0
//

.version 9.0
.target sm_100
.address_size 64

	// .globl	default_function_kernel_1

.visible .entry default_function_kernel_1(
	.param .u64 .ptr .align 1 default_function_kernel_1_param_0,
	.param .u64 .ptr .align 1 default_function_kernel_1_param_1,
	.param .u64 .ptr .align 1 default_function_kernel_1_param_2,
	.param .u64 .ptr .align 1 default_function_kernel_1_param_3
)
.maxntid 24
{
	.reg .b32 	%r<4>;
	.reg .b32 	%f<9>;
	.reg .b64 	%rd<13>;

	ld.param.u64 	%rd1, [default_function_kernel_1_param_0];
	ld.param.u64 	%rd2, [default_function_kernel_1_param_1];
	ld.param.u64 	%rd3, [default_function_kernel_1_param_2];
	ld.param.u64 	%rd4, [default_function_kernel_1_param_3];
	cvta.to.global.u64 	%rd5, %rd1;
	cvta.to.global.u64 	%rd6, %rd2;
	cvta.to.global.u64 	%rd7, %rd4;
	cvta.to.global.u64 	%rd8, %rd3;
	mov.u32 	%r1, %ctaid.x;
	mov.u32 	%r2, %tid.x;
	mad.lo.s32 	%r3, %r1, 24, %r2;
	mul.wide.u32 	%rd9, %r3, 4;
	add.s64 	%rd10, %rd8, %rd9;
	ld.global.nc.f32 	%f1, [%rd10];
	ld.global.nc.f32 	%f2, [%rd7];
	mul.f32 	%f3, %f1, %f2;
	add.s64 	%rd11, %rd6, %rd9;
	ld.global.nc.f32 	%f4, [%rd11];
	add.f32 	%f5, %f4, 0f3727C5AC;
	sqrt.rn.f32 	%f6, %f5;
	rcp.rn.f32 	%f7, %f6;
	mul.f32 	%f8, %f3, %f7;
	add.s64 	%rd12, %rd5, %rd9;
	st.global.f32 	[%rd12], %f8;
	ret;

}
	// .globl	default_function_kernel
.visible .entry default_function_kernel(
	.param .u64 .ptr .align 1 default_function_kernel_param_0,
	.param .u64 .ptr .align 1 default_function_kernel_param_1
)
.maxntid 16
{
	.reg .pred 	%p<2>;
	.reg .b32 	%r<8>;
	.reg .b32 	%f<3>;
	.reg .b64 	%rd<8>;

	ld.param.u64 	%rd1, [default_function_kernel_param_0];
	ld.param.u64 	%rd2, [default_function_kernel_param_1];
	mov.u32 	%r1, %ctaid.x;
	shl.b32 	%r3, %r1, 1;
	mov.u32 	%r2, %tid.x;
	shr.u32 	%r4, %r2, 3;
	or.b32  	%r5, %r3, %r4;
	setp.gt.u32 	%p1, %r5, 116;
	@%p1 bra 	$L__BB1_2;
	cvta.to.global.u64 	%rd3, %rd1;
	cvta.to.global.u64 	%rd4, %rd2;
	shl.b32 	%r6, %r1, 4;
	or.b32  	%r7, %r6, %r2;
	mul.wide.u32 	%rd5, %r7, 4;
	add.s64 	%rd6, %rd3, %rd5;
	add.s64 	%rd7, %rd4, %rd5;
	ld.global.nc.f32 	%f1, [%rd7];
	fma.rn.f32 	%f2, %f1, %f1, 0f00000000;
	st.global.f32 	[%rd6], %f2;
$L__BB1_2:
	ret;

}


// ===== COMPILED SASS (sm_100) =====

	.target	sm_100

	.elftype	@"ET_EXEC"


//--------------------- .note.nv.tkinfo           --------------------------
	.section	.note.nv.tkinfo,"",@"SHT_NOTE"
	.sectionflags	@"SHF_NOTE_NV_TKINFO"
	.tkinfo
        /*0018*/ 	.word	0x00000002
        /*0030*/ 	.string	""
        /*0030*/ 	.string	"ptxas"
        /*0030*/ 	.string	"Cuda compilation tools, release 13.0, V13.0.88"
        /*0030*/ 	.string	"Build cuda_13.0.r13.0/compiler.36424714_0"
        /*0030*/ 	.string	"-arch sm_100 -m 64 "



//--------------------- .note.nv.cuinfo           --------------------------
	.section	.note.nv.cuinfo,"",@"SHT_NOTE"
	.sectionflags	@"SHF_NOTE_NV_CUINFO"
        /*0018*/ 	.short	0x0002
        /*001a*/ 	.short	0x0064
        /*001c*/ 	.short	0x0082
	.zero		2


//--------------------- .nv.info                  --------------------------
	.section	.nv.info,"",@"SHT_CUDA_INFO"
	.align	4


	//----- nvinfo : EIATTR_REGCOUNT
	.align		4
        /*0000*/ 	.byte	0x04, 0x2f
        /*0002*/ 	.short	(.L_1 - .L_0)
	.align		4
.L_0:
        /*0004*/ 	.word	index@(default_function_kernel_1)
        /*0008*/ 	.word	0x0000000e


	//----- nvinfo : EIATTR_FRAME_SIZE
	.align		4
.L_1:
        /*000c*/ 	.byte	0x04, 0x11
        /*000e*/ 	.short	(.L_3 - .L_2)
	.align		4
.L_2:
        /*0010*/ 	.word	index@($__internal_1_$__cuda_sm20_sqrt_rn_f32_slowpath)
        /*0014*/ 	.word	0x00000000


	//----- nvinfo : EIATTR_FRAME_SIZE
	.align		4
.L_3:
        /*0018*/ 	.byte	0x04, 0x11
        /*001a*/ 	.short	(.L_5 - .L_4)
	.align		4
.L_4:
        /*001c*/ 	.word	index@($__internal_0_$__cuda_sm20_rcp_rn_f32_slowpath)
        /*0020*/ 	.word	0x00000000


	//----- nvinfo : EIATTR_FRAME_SIZE
	.align		4
.L_5:
        /*0024*/ 	.byte	0x04, 0x11
        /*0026*/ 	.short	(.L_7 - .L_6)
	.align		4
.L_6:
        /*0028*/ 	.word	index@(default_function_kernel_1)
        /*002c*/ 	.word	0x00000000


	//----- nvinfo : EIATTR_REGCOUNT
	.align		4
.L_7:
        /*0030*/ 	.byte	0x04, 0x2f
        /*0032*/ 	.short	(.L_9 - .L_8)
	.align		4
.L_8:
        /*0034*/ 	.word	index@(default_function_kernel)
        /*0038*/ 	.word	0x0000000a


	//----- nvinfo : EIATTR_FRAME_SIZE
	.align		4
.L_9:
        /*003c*/ 	.byte	0x04, 0x11
        /*003e*/ 	.short	(.L_11 - .L_10)
	.align		4
.L_10:
        /*0040*/ 	.word	index@(default_function_kernel)
        /*0044*/ 	.word	0x00000000


	//----- nvinfo : EIATTR_MIN_STACK_SIZE
	.align		4
.L_11:
        /*0048*/ 	.byte	0x04, 0x12
        /*004a*/ 	.short	(.L_13 - .L_12)
	.align		4
.L_12:
        /*004c*/ 	.word	index@(default_function_kernel)
        /*0050*/ 	.word	0x00000000


	//----- nvinfo : EIATTR_MIN_STACK_SIZE
	.align		4
.L_13:
        /*0054*/ 	.byte	0x04, 0x12
        /*0056*/ 	.short	(.L_15 - .L_14)
	.align		4
.L_14:
        /*0058*/ 	.word	index@(default_function_kernel_1)
        /*005c*/ 	.word	0x00000000
.L_15:


//--------------------- .nv.compat                --------------------------
	.section	.nv.compat,"",@"SHT_CUDA_COMPAT_INFO"
	.align	4
        /*0000*/ 	.byte	0x02, 0x09, 0x00, 0x00, 0x02, 0x02, 0x01, 0x00, 0x02, 0x05, 0x05, 0x00, 0x03, 0x07, 0x01, 0x01
        /*0010*/ 	.byte	0x02, 0x03, 0x00, 0x00, 0x02, 0x06, 0x01, 0x00, 0x04, 0x0b, 0x08, 0x00, 0x01, 0x00, 0x00, 0x00
        /*0020*/ 	.byte	0x00, 0x00, 0x00, 0x00


//--------------------- .nv.info.default_function_kernel --------------------------
	.section	.nv.info.default_function_kernel,"",@"SHT_CUDA_INFO"
	.sectionflags	@""
	.align	4


	//----- nvinfo : EIATTR_CUDA_API_VERSION
	.align		4
        /*0000*/ 	.byte	0x04, 0x37
        /*0002*/ 	.short	(.L_17 - .L_16)
.L_16:
        /*0004*/ 	.word	0x00000082


	//----- nvinfo : EIATTR_KPARAM_INFO
	.align		4
.L_17:
        /*0008*/ 	.byte	0x04, 0x17
        /*000a*/ 	.short	(.L_19 - .L_18)
.L_18:
        /*000c*/ 	.word	0x00000000
        /*0010*/ 	.short	0x0001
        /*0012*/ 	.short	0x0008
        /*0014*/ 	.byte	0x00, 0xf5, 0x21, 0x00


	//----- nvinfo : EIATTR_KPARAM_INFO
	.align		4
.L_19:
        /*0018*/ 	.byte	0x04, 0x17
        /*001a*/ 	.short	(.L_21 - .L_20)
.L_20:
        /*001c*/ 	.word	0x00000000
        /*0020*/ 	.short	0x0000
        /*0022*/ 	.short	0x0000
        /*0024*/ 	.byte	0x00, 0xf5, 0x21, 0x00


	//----- nvinfo : EIATTR_SPARSE_MMA_MASK
	.align		4
.L_21:
        /*0028*/ 	.byte	0x03, 0x50
        /*002a*/ 	.short	0x0000


	//----- nvinfo : EIATTR_MAXREG_COUNT
	.align		4
        /*002c*/ 	.byte	0x03, 0x1b
        /*002e*/ 	.short	0x00ff


	//----- nvinfo : EIATTR_MERCURY_ISA_VERSION
	.align		4
        /*0030*/ 	.byte	0x03, 0x5f
        /*0032*/ 	.short	0x0101


	//----- nvinfo : EIATTR_VRC_CTA_INIT_COUNT
	.align		4
        /*0034*/ 	.byte	0x02, 0x4a
	.zero		1
	.zero		1


	//----- nvinfo : EIATTR_EXIT_INSTR_OFFSETS
	.align		4
        /*0038*/ 	.byte	0x04, 0x1c
        /*003a*/ 	.short	(.L_23 - .L_22)


	//   ....[0]....
.L_22:
        /*003c*/ 	.word	0x00000070


	//   ....[1]....
        /*0040*/ 	.word	0x00000120


	//----- nvinfo : EIATTR_MAX_THREADS
	.align		4
.L_23:
        /*0044*/ 	.byte	0x04, 0x05
        /*0046*/ 	.short	(.L_25 - .L_24)
.L_24:
        /*0048*/ 	.word	0x00000010
        /*004c*/ 	.word	0x00000001
        /*0050*/ 	.word	0x00000001


	//----- nvinfo : EIATTR_CBANK_PARAM_SIZE
	.align		4
.L_25:
        /*0054*/ 	.byte	0x03, 0x19
        /*0056*/ 	.short	0x0010


	//----- nvinfo : EIATTR_PARAM_CBANK
	.align		4
        /*0058*/ 	.byte	0x04, 0x0a
        /*005a*/ 	.short	(.L_27 - .L_26)
	.align		4
.L_26:
        /*005c*/ 	.word	index@(.nv.constant0.default_function_kernel)
        /*0060*/ 	.short	0x0380
        /*0062*/ 	.short	0x0010


	//----- nvinfo : EIATTR_SW_WAR
	.align		4
.L_27:
        /*0064*/ 	.byte	0x04, 0x36
        /*0066*/ 	.short	(.L_29 - .L_28)
.L_28:
        /*0068*/ 	.word	0x00000008
.L_29:


//--------------------- .nv.info.default_function_kernel_1 --------------------------
	.section	.nv.info.default_function_kernel_1,"",@"SHT_CUDA_INFO"
	.sectionflags	@""
	.align	4


	//----- nvinfo : EIATTR_CUDA_API_VERSION
	.align		4
        /*0000*/ 	.byte	0x04, 0x37
        /*0002*/ 	.short	(.L_31 - .L_30)
.L_30:
        /*0004*/ 	.word	0x00000082


	//----- nvinfo : EIATTR_KPARAM_INFO
	.align		4
.L_31:
        /*0008*/ 	.byte	0x04, 0x17
        /*000a*/ 	.short	(.L_33 - .L_32)
.L_32:
        /*000c*/ 	.word	0x00000000
        /*0010*/ 	.short	0x0003
        /*0012*/ 	.short	0x0018
        /*0014*/ 	.byte	0x00, 0xf5, 0x21, 0x00


	//----- nvinfo : EIATTR_KPARAM_INFO
	.align		4
.L_33:
        /*0018*/ 	.byte	0x04, 0x17
        /*001a*/ 	.short	(.L_35 - .L_34)
.L_34:
        /*001c*/ 	.word	0x00000000
        /*0020*/ 	.short	0x0002
        /*0022*/ 	.short	0x0010
        /*0024*/ 	.byte	0x00, 0xf5, 0x21, 0x00


	//----- nvinfo : EIATTR_KPARAM_INFO
	.align		4
.L_35:
        /*0028*/ 	.byte	0x04, 0x17
        /*002a*/ 	.short	(.L_37 - .L_36)
.L_36:
        /*002c*/ 	.word	0x00000000
        /*0030*/ 	.short	0x0001
        /*0032*/ 	.short	0x0008
        /*0034*/ 	.byte	0x00, 0xf5, 0x21, 0x00


	//----- nvinfo : EIATTR_KPARAM_INFO
	.align		4
.L_37:
        /*0038*/ 	.byte	0x04, 0x17
        /*003a*/ 	.short	(.L_39 - .L_38)
.L_38:
        /*003c*/ 	.word	0x00000000
        /*0040*/ 	.short	0x0000
        /*0042*/ 	.short	0x0000
        /*0044*/ 	.byte	0x00, 0xf5, 0x21, 0x00


	//----- nvinfo : EIATTR_SPARSE_MMA_MASK
	.align		4
.L_39:
        /*0048*/ 	.byte	0x03, 0x50
        /*004a*/ 	.short	0x0000


	//----- nvinfo : EIATTR_MAXREG_COUNT
	.align		4
        /*004c*/ 	.byte	0x03, 0x1b
        /*004e*/ 	.short	0x00ff


	//----- nvinfo : EIATTR_MERCURY_ISA_VERSION
	.align		4
        /*0050*/ 	.byte	0x03, 0x5f
        /*0052*/ 	.short	0x0101


	//----- nvinfo : EIATTR_VRC_CTA_INIT_COUNT
	.align		4
        /*0054*/ 	.byte	0x02, 0x4a
	.zero		1
	.zero		1


	//----- nvinfo : EIATTR_EXIT_INSTR_OFFSETS
	.align		4
        /*0058*/ 	.byte	0x04, 0x1c
        /*005a*/ 	.short	(.L_41 - .L_40)


	//   ....[0]....
.L_40:
        /*005c*/ 	.word	0x000002d0


	//----- nvinfo : EIATTR_MAX_THREADS
	.align		4
.L_41:
        /*0060*/ 	.byte	0x04, 0x05
        /*0062*/ 	.short	(.L_43 - .L_42)
.L_42:
        /*0064*/ 	.word	0x00000018
        /*0068*/ 	.word	0x00000001
        /*006c*/ 	.word	0x00000001


	//----- nvinfo : EIATTR_CRS_STACK_SIZE
	.align		4
.L_43:
        /*0070*/ 	.byte	0x04, 0x1e
        /*0072*/ 	.short	(.L_45 - .L_44)
.L_44:
        /*0074*/ 	.word	0x00000000


	//----- nvinfo : EIATTR_CBANK_PARAM_SIZE
	.align		4
.L_45:
        /*0078*/ 	.byte	0x03, 0x19
        /*007a*/ 	.short	0x0020


	//----- nvinfo : EIATTR_PARAM_CBANK
	.align		4
        /*007c*/ 	.byte	0x04, 0x0a
        /*007e*/ 	.short	(.L_47 - .L_46)
	.align		4
.L_46:
        /*0080*/ 	.word	index@(.nv.constant0.default_function_kernel_1)
        /*0084*/ 	.short	0x0380
        /*0086*/ 	.short	0x0020


	//----- nvinfo : EIATTR_SW_WAR
	.align		4
.L_47:
        /*0088*/ 	.byte	0x04, 0x36
        /*008a*/ 	.short	(.L_49 - .L_48)
.L_48:
        /*008c*/ 	.word	0x00000008
.L_49:


//--------------------- .nv.callgraph             --------------------------
	.section	.nv.callgraph,"",@"SHT_CUDA_CALLGRAPH"
	.align	4
	.sectionentsize	8
	.align		4
        /*0000*/ 	.word	0x00000000
	.align		4
        /*0004*/ 	.word	0xffffffff
	.align		4
        /*0008*/ 	.word	0x00000000
	.align		4
        /*000c*/ 	.word	0xfffffffe
	.align		4
        /*0010*/ 	.word	0x00000000
	.align		4
        /*0014*/ 	.word	0xfffffffd
	.align		4
        /*0018*/ 	.word	0x00000000
	.align		4
        /*001c*/ 	.word	0xfffffffc


//--------------------- .text.default_function_kernel --------------------------
	.section	.text.default_function_kernel,"ax",@progbits
	.align	128
        .global         default_function_kernel
        .type           default_function_kernel,@function
        .size           default_function_kernel,(.L_x_15 - default_function_kernel)
        .other          default_function_kernel,@"STO_CUDA_ENTRY STV_DEFAULT"
default_function_kernel:
.text.default_function_kernel:
[----:B------:R-:W-:Y:S01]  /*0000*/  LDC R1, c[0x0][0x37c] ;  /* 0x0000df00ff017b82 */ /* 0x000fe20000000800 */
[----:B------:R-:W0:Y:S07]  /*0010*/  S2R R7, SR_TID.X ;  /* 0x0000000000077919 */ /* 0x000e2e0000002100 */
[----:B------:R-:W1:Y:S02]  /*0020*/  S2UR UR5, SR_CTAID.X ;  /* 0x00000000000579c3 */ /* 0x000e640000002500 */
[----:B-1----:R-:W-:Y:S01]  /*0030*/  USHF.L.U32 UR4, UR5, 0x1, URZ ;  /* 0x0000000105047899 */ /* 0x002fe200080006ff */
[----:B0-----:R-:W-:-:S05]  /*0040*/  SHF.R.U32.HI R0, RZ, 0x3, R7 ;  /* 0x00000003ff007819 */ /* 0x001fca0000011607 */
[----:B------:R-:W-:-:S04]  /*0050*/  LOP3.LUT R0, R0, UR4, RZ, 0xfc, !PT ;  /* 0x0000000400007c12 */ /* 0x000fc8000f8efcff */
[----:B------:R-:W-:-:S13]  /*0060*/  ISETP.GT.U32.AND P0, PT, R0, 0x74, PT ;  /* 0x000000740000780c */ /* 0x000fda0003f04070 */
[----:B------:R-:W-:Y:S05]  /*0070*/  @P0 EXIT ;  /* 0x000000000000094d */ /* 0x000fea0003800000 */
[----:B------:R-:W0:Y:S01]  /*0080*/  LDC.64 R4, c[0x0][0x388] ;  /* 0x0000e200ff047b82 */ /* 0x000e220000000a00 */
[----:B------:R-:W1:Y:S01]  /*0090*/  LDCU.64 UR6, c[0x0][0x358] ;  /* 0x00006b00ff0677ac */ /* 0x000e620008000a00 */
[----:B------:R-:W-:-:S06]  /*00a0*/  USHF.L.U32 UR4, UR5, 0x4, URZ ;  /* 0x0000000405047899 */ /* 0x000fcc00080006ff */
[----:B------:R-:W2:Y:S01]  /*00b0*/  LDC.64 R2, c[0x0][0x380] ;  /* 0x0000e000ff027b82 */ /* 0x000ea20000000a00 */
[----:B------:R-:W-:-:S05]  /*00c0*/  LOP3.LUT R7, R7, UR4, RZ, 0xfc, !PT ;  /* 0x0000000407077c12 */ /* 0x000fca000f8efcff */
[----:B0-----:R-:W-:-:S05]  /*00d0*/  IMAD.WIDE.U32 R4, R7, 0x4, R4 ;  /* 0x0000000407047825 */ /* 0x001fca00078e0004 */
[----:B-1----:R-:W3:Y:S01]  /*00e0*/  LDG.E.CONSTANT R0, desc[UR6][R4.64] ;  /* 0x0000000604007981 */ /* 0x002ee2000c1e9900 */
[----:B--2---:R-:W-:-:S04]  /*00f0*/  IMAD.WIDE.U32 R2, R7, 0x4, R2 ;  /* 0x0000000407027825 */ /* 0x004fc800078e0002 */
[----:B---3--:R-:W-:-:S05]  /*0100*/  FFMA R7, R0, R0, RZ ;  /* 0x0000000000077223 */ /* 0x008fca00000000ff */
[----:B------:R-:W-:Y:S01]  /*0110*/  STG.E desc[UR6][R2.64], R7 ;  /* 0x0000000702007986 */ /* 0x000fe2000c101906 */
[----:B------:R-:W-:Y:S05]  /*0120*/  EXIT ;  /* 0x000000000000794d */ /* 0x000fea0003800000 */
.L_x_0:
[----:B------:R-:W-:-:S00]  /*0130*/  BRA `(.L_x_0) ;  /* 0xfffffffc00fc7947 */ /* 0x000fc0000383ffff */
[----:B------:R-:W-:-:S00]  /*0140*/  NOP ;  /* 0x0000000000007918 */ /* 0x000fc00000000000 */
        /* <DEDUP_REMOVED lines=11> */
.L_x_15:


//--------------------- .text.default_function_kernel_1 --------------------------
	.section	.text.default_function_kernel_1,"ax",@progbits
	.align	128
        .global         default_function_kernel_1
        .type           default_function_kernel_1,@function
        .size           default_function_kernel_1,(.L_x_14 - default_function_kernel_1)
        .other          default_function_kernel_1,@"STO_CUDA_ENTRY STV_DEFAULT"
default_function_kernel_1:
.text.default_function_kernel_1:
[----:B------:R-:W-:Y:S01]  /*0000*/  LDC R1, c[0x0][0x37c] ;  /* 0x0000df00ff017b82 */ /* 0x000fe20000000800 */
[----:B------:R-:W0:Y:S07]  /*0010*/  S2R R3, SR_CTAID.X ;  /* 0x0000000000037919 */ /* 0x000e2e0000002500 */
[----:B------:R-:W1:Y:S01]  /*0020*/  LDC.64 R10, c[0x0][0x388] ;  /* 0x0000e200ff0a7b82 */ /* 0x000e620000000a00 */
[----:B------:R-:W2:Y:S01]  /*0030*/  LDCU.64 UR4, c[0x0][0x358] ;  /* 0x00006b00ff0477ac */ /* 0x000ea20008000a00 */
[----:B------:R-:W0:Y:S06]  /*0040*/  S2R R0, SR_TID.X ;  /* 0x0000000000007919 */ /* 0x000e2c0000002100 */
[----:B------:R-:W3:Y:S08]  /*0050*/  LDC.64 R6, c[0x0][0x390] ;  /* 0x0000e400ff067b82 */ /* 0x000ef00000000a00 */
[----:B------:R-:W2:Y:S01]  /*0060*/  LDC.64 R8, c[0x0][0x398] ;  /* 0x0000e600ff087b82 */ /* 0x000ea20000000a00 */
[----:B0-----:R-:W-:-:S04]  /*0070*/  IMAD R3, R3, 0x18, R0 ;  /* 0x0000001803037824 */ /* 0x001fc800078e0200 */
[C---:B-1----:R-:W-:Y:S01]  /*0080*/  IMAD.WIDE.U32 R10, R3.reuse, 0x4, R10 ;  /* 0x00000004030a7825 */ /* 0x042fe200078e000a */
[----:B--2---:R-:W2:Y:S05]  /*0090*/  LDG.E.CONSTANT R9, desc[UR4][R8.64] ;  /* 0x0000000408097981 */ /* 0x004eaa000c1e9900 */
[----:B------:R-:W4:Y:S01]  /*00a0*/  LDG.E.CONSTANT R10, desc[UR4][R10.64] ;  /* 0x000000040a0a7981 */ /* 0x000f22000c1e9900 */
[----:B---3--:R-:W-:-:S05]  /*00b0*/  IMAD.WIDE.U32 R6, R3, 0x4, R6 ;  /* 0x0000000403067825 */ /* 0x008fca00078e0006 */
[----:B------:R-:W2:Y:S01]  /*00c0*/  LDG.E.CONSTANT R4, desc[UR4][R6.64] ;  /* 0x0000000406047981 */ /* 0x000ea2000c1e9900 */
[----:B------:R-:W-:Y:S01]  /*00d0*/  BSSY.RECONVERGENT B0, `(.L_x_1) ;  /* 0x000000e000007945 */ /* 0x000fe20003800200 */
[----:B----4-:R-:W-:-:S04]  /*00e0*/  FADD R0, R10, 9.9999997473787516356e-06 ;  /* 0x3727c5ac0a007421 */ /* 0x010fc80000000000 */
[----:B------:R-:W-:Y:S01]  /*00f0*/  VIADD R2, R0, 0xf3000000 ;  /* 0xf300000000027836 */ /* 0x000fe20000000000 */
[----:B------:R0:W1:Y:S04]  /*0100*/  MUFU.RSQ R5, R0 ;  /* 0x0000000000057308 */ /* 0x0000680000001400 */
[----:B------:R-:W-:Y:S01]  /*0110*/  ISETP.GT.U32.AND P0, PT, R2, 0x727fffff, PT ;  /* 0x727fffff0200780c */ /* 0x000fe20003f04070 */
[----:B--2---:R-:W-:-:S12]  /*0120*/  FMUL R4, R4, R9 ;  /* 0x0000000904047220 */ /* 0x004fd80000400000 */
[----:B01----:R-:W-:Y:S05]  /*0130*/  @!P0 BRA `(.L_x_2) ;  /* 0x00000000000c8947 */ /* 0x003fea0003800000 */
[----:B------:R-:W-:-:S07]  /*0140*/  MOV R9, 0x160 ;  /* 0x0000016000097802 */ /* 0x000fce0000000f00 */
[----:B------:R-:W-:Y:S05]  /*0150*/  CALL.REL.NOINC `($__internal_1_$__cuda_sm20_sqrt_rn_f32_slowpath) ;  /* 0x0000000400347944 */ /* 0x000fea0003c00000 */
[----:B------:R-:W-:Y:S05]  /*0160*/  BRA `(.L_x_3) ;  /* 0x0000000000107947 */ /* 0x000fea0003800000 */
.L_x_2:
[----:B------:R-:W-:Y:S01]  /*0170*/  FMUL.FTZ R7, R0, R5 ;  /* 0x0000000500077220 */ /* 0x000fe20000410000 */
[----:B------:R-:W-:-:S03]  /*0180*/  FMUL.FTZ R2, R5, 0.5 ;  /* 0x3f00000005027820 */ /* 0x000fc60000410000 */
[----:B------:R-:W-:-:S04]  /*0190*/  FFMA R0, -R7, R7, R0 ;  /* 0x0000000707007223 */ /* 0x000fc80000000100 */
[----:B------:R-:W-:-:S07]  /*01a0*/  FFMA R2, R0, R2, R7 ;  /* 0x0000000200027223 */ /* 0x000fce0000000007 */
.L_x_3:
[----:B------:R-:W-:Y:S05]  /*01b0*/  BSYNC.RECONVERGENT B0 ;  /* 0x0000000000007941 */ /* 0x000fea0003800200 */
.L_x_1:
[----:B------:R-:W-:Y:S01]  /*01c0*/  VIADD R0, R2, 0x1800000 ;  /* 0x0180000002007836 */ /* 0x000fe20000000000 */
[----:B------:R-:W-:Y:S04]  /*01d0*/  BSSY.RECONVERGENT B0, `(.L_x_4) ;  /* 0x000000b000007945 */ /* 0x000fe80003800200 */
[----:B------:R-:W-:-:S04]  /*01e0*/  LOP3.LUT R0, R0, 0x7f800000, RZ, 0xc0, !PT ;  /* 0x7f80000000007812 */ /* 0x000fc800078ec0ff */
[----:B------:R-:W-:-:S13]  /*01f0*/  ISETP.GT.U32.AND P0, PT, R0, 0x1ffffff, PT ;  /* 0x01ffffff0000780c */ /* 0x000fda0003f04070 */
[----:B------:R-:W-:Y:S05]  /*0200*/  @P0 BRA `(.L_x_5) ;  /* 0x00000000000c0947 */ /* 0x000fea0003800000 */
[----:B------:R-:W-:-:S07]  /*0210*/  MOV R9, 0x230 ;  /* 0x0000023000097802 */ /* 0x000fce0000000f00 */
[----:B------:R-:W-:Y:S05]  /*0220*/  CALL.REL.NOINC `($__internal_0_$__cuda_sm20_rcp_rn_f32_slowpath) ;  /* 0x00000000002c7944 */ /* 0x000fea0003c00000 */
[----:B------:R-:W-:Y:S05]  /*0230*/  BRA `(.L_x_6) ;  /* 0x0000000000107947 */ /* 0x000fea0003800000 */
.L_x_5:
[----:B------:R-:W0:Y:S02]  /*0240*/  MUFU.RCP R5, R2 ;  /* 0x0000000200057308 */ /* 0x000e240000001000 */
[----:B0-----:R-:W-:-:S04]  /*0250*/  FFMA R0, R5, R2, -1 ;  /* 0xbf80000005007423 */ /* 0x001fc80000000002 */
[----:B------:R-:W-:-:S04]  /*0260*/  FADD.FTZ R0, -R0, -RZ ;  /* 0x800000ff00007221 */ /* 0x000fc80000010100 */
[----:B------:R-:W-:-:S07]  /*0270*/  FFMA R5, R5, R0, R5 ;  /* 0x0000000005057223 */ /* 0x000fce0000000005 */
.L_x_6:
[----:B------:R-:W-:Y:S05]  /*0280*/  BSYNC.RECONVERGENT B0 ;  /* 0x0000000000007941 */ /* 0x000fea0003800200 */
.L_x_4:
[----:B------:R-:W0:Y:S01]  /*0290*/  LDC.64 R6, c[0x0][0x380] ;  /* 0x0000e000ff067b82 */ /* 0x000e220000000a00 */
[----:B------:R-:W-:Y:S01]  /*02a0*/  FMUL R5, R4, R5 ;  /* 0x0000000504057220 */ /* 0x000fe20000400000 */
[----:B0-----:R-:W-:-:S05]  /*02b0*/  IMAD.WIDE.U32 R2, R3, 0x4, R6 ;  /* 0x0000000403027825 */ /* 0x001fca00078e0006 */
[----:B------:R-:W-:Y:S01]  /*02c0*/  STG.E desc[UR4][R2.64], R5 ;  /* 0x0000000502007986 */ /* 0x000fe2000c101904 */
[----:B------:R-:W-:Y:S05]  /*02d0*/  EXIT ;  /* 0x000000000000794d */ /* 0x000fea0003800000 */
        .weak           $__internal_0_$__cuda_sm20_rcp_rn_f32_slowpath
        .type           $__internal_0_$__cuda_sm20_rcp_rn_f32_slowpath,@function
        .size           $__internal_0_$__cuda_sm20_rcp_rn_f32_slowpath,($__internal_1_$__cuda_sm20_sqrt_rn_f32_slowpath - $__internal_0_$__cuda_sm20_rcp_rn_f32_slowpath)
$__internal_0_$__cuda_sm20_rcp_rn_f32_slowpath:
[----:B------:R-:W-:Y:S01]  /*02e0*/  SHF.L.U32 R0, R2, 0x1, RZ ;  /* 0x0000000102007819 */ /* 0x000fe200000006ff */
[----:B------:R-:W-:Y:S03]  /*02f0*/  BSSY.RECONVERGENT B1, `(.L_x_7) ;  /* 0x0000030000017945 */ /* 0x000fe60003800200 */
[----:B------:R-:W-:-:S04]  /*0300*/  SHF.R.U32.HI R10, RZ, 0x18, R0 ;  /* 0x00000018ff0a7819 */ /* 0x000fc80000011600 */
[----:B------:R-:W-:-:S13]  /*0310*/  ISETP.NE.U32.AND P0, PT, R10, RZ, PT ;  /* 0x000000ff0a00720c */ /* 0x000fda0003f05070 */
[----:B------:R-:W-:Y:S05]  /*0320*/  @P0 BRA `(.L_x_8) ;  /* 0x0000000000280947 */ /* 0x000fea0003800000 */
[----:B------:R-:W-:-:S05]  /*0330*/  IMAD.SHL.U32 R0, R2, 0x2, RZ ;  /* 0x0000000202007824 */ /* 0x000fca00078e00ff */
[----:B------:R-:W-:-:S13]  /*0340*/  ISETP.NE.AND P0, PT, R0, RZ, PT ;  /* 0x000000ff0000720c */ /* 0x000fda0003f05270 */
[----:B------:R-:W-:Y:S01]  /*0350*/  @P0 FFMA R6, R2, 1.84467440737095516160e+19, RZ ;  /* 0x5f80000002060823 */ /* 0x000fe200000000ff */
[----:B------:R-:W-:Y:S08]  /*0360*/  @!P0 MUFU.RCP R5, R2 ;  /* 0x0000000200058308 */ /* 0x000ff00000001000 */
[----:B------:R-:W0:Y:S02]  /*0370*/  @P0 MUFU.RCP R7, R6 ;  /* 0x0000000600070308 */ /* 0x000e240000001000 */
[----:B0-----:R-:W-:-:S04]  /*0380*/  @P0 FFMA R0, R6, R7, -1 ;  /* 0xbf80000006000423 */ /* 0x001fc80000000007 */
[----:B------:R-:W-:-:S04]  /*0390*/  @P0 FADD.FTZ R0, -R0, -RZ ;  /* 0x800000ff00000221 */ /* 0x000fc80000010100 */
[----:B------:R-:W-:-:S04]  /*03a0*/  @P0 FFMA R0, R7, R0, R7 ;  /* 0x0000000007000223 */ /* 0x000fc80000000007 */
[----:B------:R-:W-:Y:S01]  /*03b0*/  @P0 FFMA R5, R0, 1.84467440737095516160e+19, RZ ;  /* 0x5f80000000050823 */ /* 0x000fe200000000ff */
[----:B------:R-:W-:Y:S06]  /*03c0*/  BRA `(.L_x_9) ;  /* 0x0000000000887947 */ /* 0x000fec0003800000 */
.L_x_8:
[----:B------:R-:W-:-:S04]  /*03d0*/  IADD3 R11, PT, PT, R10, -0xfd, RZ ;  /* 0xffffff030a0b7810 */ /* 0x000fc80007ffe0ff */
[----:B------:R-:W-:-:S13]  /*03e0*/  ISETP.GT.U32.AND P0, PT, R11, 0x1, PT ;  /* 0x000000010b00780c */ /* 0x000fda0003f04070 */
[----:B------:R-:W-:Y:S05]  /*03f0*/  @P0 BRA `(.L_x_10) ;  /* 0x0000000000780947 */ /* 0x000fea0003800000 */
[----:B------:R-:W-:Y:S01]  /*0400*/  LOP3.LUT R0, R2, 0x7fffff, RZ, 0xc0, !PT ;  /* 0x007fffff02007812 */ /* 0x000fe200078ec0ff */
[----:B------:R-:W-:-:S03]  /*0410*/  IMAD.MOV.U32 R8, RZ, RZ, 0x3 ;  /* 0x00000003ff087424 */ /* 0x000fc600078e00ff */
[----:B------:R-:W-:Y:S02]  /*0420*/  LOP3.LUT R0, R0, 0x3f800000, RZ, 0xfc, !PT ;  /* 0x3f80000000007812 */ /* 0x000fe400078efcff */
[----:B------:R-:W-:Y:S02]  /*0430*/  SHF.L.U32 R8, R8, R11, RZ ;  /* 0x0000000b08087219 */ /* 0x000fe400000006ff */
[----:B------:R-:W0:Y:S02]  /*0440*/  MUFU.RCP R5, R0 ;  /* 0x0000000000057308 */ /* 0x000e240000001000 */
[----:B0-----:R-:W-:-:S04]  /*0450*/  FFMA R6, R0, R5, -1 ;  /* 0xbf80000000067423 */ /* 0x001fc80000000005 */
[----:B------:R-:W-:-:S04]  /*0460*/  FADD.FTZ R6, -R6, -RZ ;  /* 0x800000ff06067221 */ /* 0x000fc80000010100 */
[CCC-:B------:R-:W-:Y:S01]  /*0470*/  FFMA.RM R7, R5.reuse, R6.reuse, R5.reuse ;  /* 0x0000000605077223 */ /* 0x1c0fe20000004005 */
[----:B------:R-:W-:-:S04]  /*0480*/  FFMA.RP R6, R5, R6, R5 ;  /* 0x0000000605067223 */ /* 0x000fc80000008005 */
[C---:B------:R-:W-:Y:S02]  /*0490*/  LOP3.LUT R5, R7.reuse, 0x7fffff, RZ, 0xc0, !PT ;  /* 0x007fffff07057812 */ /* 0x040fe400078ec0ff */
[----:B------:R-:W-:Y:S02]  /*04a0*/  FSETP.NEU.FTZ.AND P0, PT, R7, R6, PT ;  /* 0x000000060700720b */ /* 0x000fe40003f1d000 */
[----:B------:R-:W-:Y:S02]  /*04b0*/  LOP3.LUT R5, R5, 0x800000, RZ, 0xfc, !PT ;  /* 0x0080000005057812 */ /* 0x000fe400078efcff */
[----:B------:R-:W-:Y:S02]  /*04c0*/  SEL R6, RZ, 0xffffffff, !P0 ;  /* 0xffffffffff067807 */ /* 0x000fe40004000000 */
[----:B------:R-:W-:Y:S02]  /*04d0*/  LOP3.LUT R8, R8, R5, RZ, 0xc0, !PT ;  /* 0x0000000508087212 */ /* 0x000fe400078ec0ff */
[----:B------:R-:W-:-:S02]  /*04e0*/  IADD3 R6, PT, PT, -R6, RZ, RZ ;  /* 0x000000ff06067210 */ /* 0x000fc40007ffe1ff */
[-C--:B------:R-:W-:Y:S02]  /*04f0*/  SHF.R.U32.HI R8, RZ, R11.reuse, R8 ;  /* 0x0000000bff087219 */ /* 0x080fe40000011608 */
[----:B------:R-:W-:Y:S02]  /*0500*/  LOP3.LUT P1, RZ, R6, R11, R5, 0xf8, !PT ;  /* 0x0000000b06ff7212 */ /* 0x000fe4000782f805 */
[C---:B------:R-:W-:Y:S02]  /*0510*/  LOP3.LUT P0, RZ, R8.reuse, 0x1, RZ, 0xc0, !PT ;  /* 0x0000000108ff7812 */ /* 0x040fe4000780c0ff */
[----:B------:R-:W-:-:S04]  /*0520*/  LOP3.LUT P2, RZ, R8, 0x2, RZ, 0xc0, !PT ;  /* 0x0000000208ff7812 */ /* 0x000fc8000784c0ff */
[----:B------:R-:W-:Y:S02]  /*0530*/  PLOP3.LUT P0, PT, P0, P1, P2, 0xe0, 0x0 ;  /* 0x000000000000781c */ /* 0x000fe40000703c20 */
[----:B------:R-:W-:Y:S02]  /*0540*/  LOP3.LUT P1, RZ, R2, 0x7fffff, RZ, 0xc0, !PT ;  /* 0x007fffff02ff7812 */ /* 0x000fe4000782c0ff */
[----:B------:R-:W-:-:S05]  /*0550*/  SEL R0, RZ, 0x1, !P0 ;  /* 0x00000001ff007807 */ /* 0x000fca0004000000 */
[----:B------:R-:W-:-:S05]  /*0560*/  IMAD.MOV R0, RZ, RZ, -R0 ;  /* 0x000000ffff007224 */ /* 0x000fca00078e0a00 */
[----:B------:R-:W-:Y:S02]  /*0570*/  ISETP.GE.AND P0, PT, R0, RZ, PT ;  /* 0x000000ff0000720c */ /* 0x000fe40003f06270 */
[----:B------:R-:W-:-:S04]  /*0580*/  IADD3 R0, PT, PT, R10, -0xfc, RZ ;  /* 0xffffff040a007810 */ /* 0x000fc80007ffe0ff */
[----:B------:R-:W-:-:S07]  /*0590*/  SHF.R.U32.HI R5, RZ, R0, R5 ;  /* 0x00000000ff057219 */ /* 0x000fce0000011605 */
[----:B------:R-:W-:-:S05]  /*05a0*/  @!P0 VIADD R5, R5, 0x1 ;  /* 0x0000000105058836 */ /* 0x000fca0000000000 */
[----:B------:R-:W-:-:S04]  /*05b0*/  @!P1 SHF.L.U32 R5, R5, 0x1, RZ ;  /* 0x0000000105059819 */ /* 0x000fc800000006ff */
[----:B------:R-:W-:Y:S01]  /*05c0*/  LOP3.LUT R5, R5, 0x80000000, R2, 0xf8, !PT ;  /* 0x8000000005057812 */ /* 0x000fe200078ef802 */
[----:B------:R-:W-:Y:S06]  /*05d0*/  BRA `(.L_x_9) ;  /* 0x0000000000047947 */ /* 0x000fec0003800000 */
.L_x_10:
[----:B------:R0:W1:Y:S02]  /*05e0*/  MUFU.RCP R5, R2 ;  /* 0x0000000200057308 */ /* 0x0000640000001000 */
.L_x_9:
[----:B------:R-:W-:Y:S05]  /*05f0*/  BSYNC.RECONVERGENT B1 ;  /* 0x0000000000017941 */ /* 0x000fea0003800200 */
.L_x_7:
[----:B------:R-:W-:Y:S02]  /*0600*/  HFMA2 R7, -RZ, RZ, 0, 0 ;  /* 0x00000000ff077431 */ /* 0x000fe400000001ff */
[----:B------:R-:W-:-:S04]  /*0610*/  IMAD.MOV.U32 R6, RZ, RZ, R9 ;  /* 0x000000ffff067224 */ /* 0x000fc800078e0009 */
[----:B01----:R-:W-:Y:S05]  /*0620*/  RET.REL.NODEC R6 `(default_function_kernel_1) ;  /* 0xfffffff806747950 */ /* 0x003fea0003c3ffff */
        .weak           $__internal_1_$__cuda_sm20_sqrt_rn_f32_slowpath
        .type           $__internal_1_$__cuda_sm20_sqrt_rn_f32_slowpath,@function
        .size           $__internal_1_$__cuda_sm20_sqrt_rn_f32_slowpath,(.L_x_14 - $__internal_1_$__cuda_sm20_sqrt_rn_f32_slowpath)
$__internal_1_$__cuda_sm20_sqrt_rn_f32_slowpath:
[----:B------:R-:W-:-:S13]  /*0630*/  LOP3.LUT P0, RZ, R0, 0x7fffffff, RZ, 0xc0, !PT ;  /* 0x7fffffff00ff7812 */ /* 0x000fda000780c0ff */
[----:B------:R-:W-:Y:S01]  /*0640*/  @!P0 IMAD.MOV.U32 R2, RZ, RZ, R0 ;  /* 0x000000ffff028224 */ /* 0x000fe200078e0000 */
[----:B------:R-:W-:Y:S06]  /*0650*/  @!P0 BRA `(.L_x_11) ;  /* 0x0000000000408947 */ /* 0x000fec0003800000 */
[----:B------:R-:W-:-:S13]  /*0660*/  FSETP.GEU.FTZ.AND P0, PT, R0, RZ, PT ;  /* 0x000000ff0000720b */ /* 0x000fda0003f1e000 */
[----:B------:R-:W-:Y:S01]  /*0670*/  @!P0 MOV R2, 0x7fffffff ;  /* 0x7fffffff00028802 */ /* 0x000fe20000000f00 */
[----:B------:R-:W-:Y:S06]  /*0680*/  @!P0 BRA `(.L_x_11) ;  /* 0x0000000000348947 */ /* 0x000fec0003800000 */
[----:B------:R-:W-:-:S13]  /*0690*/  FSETP.GTU.FTZ.AND P0, PT, |R0|, +INF , PT ;  /* 0x7f8000000000780b */ /* 0x000fda0003f1c200 */
[----:B------:R-:W-:Y:S01]  /*06a0*/  @P0 FADD.FTZ R2, R0, 1 ;  /* 0x3f80000000020421 */ /* 0x000fe20000010000 */
[----:B------:R-:W-:Y:S06]  /*06b0*/  @P0 BRA `(.L_x_11) ;  /* 0x0000000000280947 */ /* 0x000fec0003800000 */
[----:B------:R-:W-:-:S13]  /*06c0*/  FSETP.NEU.FTZ.AND P0, PT, |R0|, +INF , PT ;  /* 0x7f8000000000780b */ /* 0x000fda0003f1d200 */
[----:B------:R-:W-:-:S04]  /*06d0*/  @P0 FFMA R5, R0, 1.84467440737095516160e+19, RZ ;  /* 0x5f80000000050823 */ /* 0x000fc800000000ff */
[----:B------:R-:W0:Y:S02]  /*06e0*/  @P0 MUFU.RSQ R2, R5 ;  /* 0x0000000500020308 */ /* 0x000e240000001400 */
[----:B0-----:R-:W-:Y:S01]  /*06f0*/  @P0 FMUL.FTZ R6, R5, R2 ;  /* 0x0000000205060220 */ /* 0x001fe20000410000 */
[----:B------:R-:W-:Y:S01]  /*0700*/  @P0 FMUL.FTZ R8, R2, 0.5 ;  /* 0x3f00000002080820 */ /* 0x000fe20000410000 */
[----:B------:R-:W-:Y:S02]  /*0710*/  @!P0 IMAD.MOV.U32 R2, RZ, RZ, R0 ;  /* 0x000000ffff028224 */ /* 0x000fe400078e0000 */
[----:B------:R-:W-:-:S04]  /*0720*/  @P0 FADD.FTZ R7, -R6, -RZ ;  /* 0x800000ff06070221 */ /* 0x000fc80000010100 */
[----:B------:R-:W-:-:S04]  /*0730*/  @P0 FFMA R7, R6, R7, R5 ;  /* 0x0000000706070223 */ /* 0x000fc80000000005 */
[----:B------:R-:W-:-:S04]  /*0740*/  @P0 FFMA R7, R7, R8, R6 ;  /* 0x0000000807070223 */ /* 0x000fc80000000006 */
[----:B------:R-:W-:-:S07]  /*0750*/  @P0 FMUL.FTZ R2, R7, 2.3283064365386962891e-10 ;  /* 0x2f80000007020820 */ /* 0x000fce0000410000 */
.L_x_11:
[----:B------:R-:W-:Y:S01]  /*0760*/  HFMA2 R7, -RZ, RZ, 0, 0 ;  /* 0x00000000ff077431 */ /* 0x000fe200000001ff */
[----:B------:R-:W-:-:S04]  /*0770*/  MOV R6, R9 ;  /* 0x0000000900067202 */ /* 0x000fc80000000f00 */
[----:B------:R-:W-:Y:S05]  /*0780*/  RET.REL.NODEC R6 `(default_function_kernel_1) ;  /* 0xfffffff8061c7950 */ /* 0x000fea0003c3ffff */
.L_x_12:
        /* <DEDUP_REMOVED lines=15> */
.L_x_14:


//--------------------- .nv.shared.reserved.0     --------------------------
	.section	.nv.shared.reserved.0,"aw",@nobits
	.weak		__nv_reservedSMEM_offset_0_alias
	.size		__nv_reservedSMEM_offset_0_alias, 0, 64
	.other		__nv_reservedSMEM_offset_0_alias,@"STO_CUDA_RESERVED_SHARED STV_DEFAULT"
__nv_reservedSMEM_offset_0_alias:
	.zero		0
	.zero		64


//--------------------- .nv.constant0.default_function_kernel --------------------------
	.section	.nv.constant0.default_function_kernel,"a",@progbits
	.sectionflags	@""
	.align	4
.nv.constant0.default_function_kernel:
	.zero		912


//--------------------- .nv.constant0.default_function_kernel_1 --------------------------
	.section	.nv.constant0.default_function_kernel_1,"a",@progbits
	.sectionflags	@""
	.align	4
.nv.constant0.default_function_kernel_1:
	.zero		928


//--------------------- SYMBOLS --------------------------

	.type		.nv.reservedSmem.offset0,@object
	.size		.nv.reservedSmem.offset0,0x4
